//
// Generated by NVIDIA NVVM Compiler
//
// Compiler Build ID: CL-36424714
// Cuda compilation tools, release 13.0, V13.0.88
// Based on NVVM 20.0.0
//

.version 9.0
.target sm_100
.address_size 64

	// .globl	default_function_kernel_1

.visible .entry default_function_kernel_1(
	.param .u64 .ptr .align 1 default_function_kernel_1_param_0,
	.param .u64 .ptr .align 1 default_function_kernel_1_param_1,
	.param .u64 .ptr .align 1 default_function_kernel_1_param_2
)
.maxntid 32
{
	.reg .pred 	%p<2>;
	.reg .b32 	%r<8>;
	.reg .b32 	%f<5>;
	.reg .b64 	%rd<11>;

	ld.param.u64 	%rd1, [default_function_kernel_1_param_0];
	ld.param.u64 	%rd2, [default_function_kernel_1_param_1];
	ld.param.u64 	%rd3, [default_function_kernel_1_param_2];
	mov.u32 	%r1, %ctaid.x;
	shl.b32 	%r3, %r1, 3;
	mov.u32 	%r2, %tid.x;
	shr.u32 	%r4, %r2, 2;
	or.b32  	%r5, %r3, %r4;
	setp.gt.u32 	%p1, %r5, 6074774;
	@%p1 bra 	$L__BB0_2;
	cvta.to.global.u64 	%rd4, %rd2;
	cvta.to.global.u64 	%rd5, %rd3;
	cvta.to.global.u64 	%rd6, %rd1;
	shl.b32 	%r6, %r1, 5;
	or.b32  	%r7, %r6, %r2;
	mul.wide.u32 	%rd7, %r7, 4;
	add.s64 	%rd8, %rd4, %rd7;
	ld.global.nc.f32 	%f1, [%rd8];
	add.s64 	%rd9, %rd5, %rd7;
	ld.global.nc.f32 	%f2, [%rd9];
	add.f32 	%f3, %f1, %f2;
	cos.approx.f32 	%f4, %f3;
	add.s64 	%rd10, %rd6, %rd7;
	st.global.f32 	[%rd10], %f4;
$L__BB0_2:
	ret;

}
	// .globl	default_function_kernel
.visible .entry default_function_kernel(
	.param .u64 .ptr .align 1 default_function_kernel_param_0,
	.param .u64 .ptr .align 1 default_function_kernel_param_1,
	.param .u64 .ptr .align 1 default_function_kernel_param_2
)
.maxntid 21
{
	.reg .b32 	%r<4>;
	.reg .b32 	%f<5>;
	.reg .b64 	%rd<11>;

	ld.param.u64 	%rd1, [default_function_kernel_param_0];
	ld.param.u64 	%rd2, [default_function_kernel_param_1];
	ld.param.u64 	%rd3, [default_function_kernel_param_2];
	cvta.to.global.u64 	%rd4, %rd1;
	cvta.to.global.u64 	%rd5, %rd3;
	cvta.to.global.u64 	%rd6, %rd2;
	mov.u32 	%r1, %ctaid.x;
	mov.u32 	%r2, %tid.x;
	mad.lo.s32 	%r3, %r1, 21, %r2;
	mul.wide.u32 	%rd7, %r3, 4;
	add.s64 	%rd8, %rd6, %rd7;
	ld.global.nc.f32 	%f1, [%rd8];
	add.s64 	%rd9, %rd5, %rd7;
	ld.global.nc.f32 	%f2, [%rd9];
	add.f32 	%f3, %f1, %f2;
	sqrt.rn.f32 	%f4, %f3;
	add.s64 	%rd10, %rd4, %rd7;
	st.global.f32 	[%rd10], %f4;
	ret;

}


// ===== COMPILED SASS (sm_100) =====

	.target	sm_100

	.elftype	@"ET_EXEC"


//--------------------- .note.nv.tkinfo           --------------------------
	.section	.note.nv.tkinfo,"",@"SHT_NOTE"
	.sectionflags	@"SHF_NOTE_NV_TKINFO"
	.tkinfo
        /*0018*/ 	.word	0x00000002
        /*0030*/ 	.string	""
        /*0030*/ 	.string	"ptxas"
        /*0030*/ 	.string	"Cuda compilation tools, release 13.0, V13.0.88"
        /*0030*/ 	.string	"Build cuda_13.0.r13.0/compiler.36424714_0"
        /*0030*/ 	.string	"-arch sm_100 -m 64 "



//--------------------- .note.nv.cuinfo           --------------------------
	.section	.note.nv.cuinfo,"",@"SHT_NOTE"
	.sectionflags	@"SHF_NOTE_NV_CUINFO"
        /*0018*/ 	.short	0x0002
        /*001a*/ 	.short	0x0064
        /*001c*/ 	.short	0x0082
	.zero		2


//--------------------- .nv.info                  --------------------------
	.section	.nv.info,"",@"SHT_CUDA_INFO"
	.align	4


	//----- nvinfo : EIATTR_REGCOUNT
	.align		4
        /*0000*/ 	.byte	0x04, 0x2f
        /*0002*/ 	.short	(.L_1 - .L_0)
	.align		4
.L_0:
        /*0004*/ 	.word	index@(default_function_kernel_1)
        /*0008*/ 	.word	0x0000000e


	//----- nvinfo : EIATTR_FRAME_SIZE
	.align		4
.L_1:
        /*000c*/ 	.byte	0x04, 0x11
        /*000e*/ 	.short	(.L_3 - .L_2)
	.align		4
.L_2:
        /*0010*/ 	.word	index@(default_function_kernel_1)
        /*0014*/ 	.word	0x00000000


	//----- nvinfo : EIATTR_REGCOUNT
	.align		4
.L_3:
        /*0018*/ 	.byte	0x04, 0x2f
        /*001a*/ 	.short	(.L_5 - .L_4)
	.align		4
.L_4:
        /*001c*/ 	.word	index@(default_function_kernel)
        /*0020*/ 	.word	0x0000000c


	//----- nvinfo : EIATTR_FRAME_SIZE
	.align		4
.L_5:
        /*0024*/ 	.byte	0x04, 0x11
        /*0026*/ 	.short	(.L_7 - .L_6)
	.align		4
.L_6:
        /*0028*/ 	.word	index@($__internal_0_$__cuda_sm20_sqrt_rn_f32_slowpath)
        /*002c*/ 	.word	0x00000000


	//----- nvinfo : EIATTR_FRAME_SIZE
	.align		4
.L_7:
        /*0030*/ 	.byte	0x04, 0x11
        /*0032*/ 	.short	(.L_9 - .L_8)
	.align		4
.L_8:
        /*0034*/ 	.word	index@(default_function_kernel)
        /*0038*/ 	.word	0x00000000


	//----- nvinfo : EIATTR_MIN_STACK_SIZE
	.align		4
.L_9:
        /*003c*/ 	.byte	0x04, 0x12
        /*003e*/ 	.short	(.L_11 - .L_10)
	.align		4
.L_10:
        /*0040*/ 	.word	index@(default_function_kernel)
        /*0044*/ 	.word	0x00000000


	//----- nvinfo : EIATTR_MIN_STACK_SIZE
	.align		4
.L_11:
        /*0048*/ 	.byte	0x04, 0x12
        /*004a*/ 	.short	(.L_13 - .L_12)
	.align		4
.L_12:
        /*004c*/ 	.word	index@(default_function_kernel_1)
        /*0050*/ 	.word	0x00000000
.L_13:


//--------------------- .nv.compat                --------------------------
	.section	.nv.compat,"",@"SHT_CUDA_COMPAT_INFO"
	.align	4
        /*0000*/ 	.byte	0x02, 0x09, 0x00, 0x00, 0x02, 0x02, 0x01, 0x00, 0x02, 0x05, 0x05, 0x00, 0x03, 0x07, 0x01, 0x01
        /*0010*/ 	.byte	0x02, 0x03, 0x00, 0x00, 0x02, 0x06, 0x01, 0x00, 0x04, 0x0b, 0x08, 0x00, 0x01, 0x00, 0x00, 0x00
        /*0020*/ 	.byte	0x00, 0x00, 0x00, 0x00


//--------------------- .nv.info.default_function_kernel --------------------------
	.section	.nv.info.default_function_kernel,"",@"SHT_CUDA_INFO"
	.sectionflags	@""
	.align	4


	//----- nvinfo : EIATTR_CUDA_API_VERSION
	.align		4
        /*0000*/ 	.byte	0x04, 0x37
        /*0002*/ 	.short	(.L_15 - .L_14)
.L_14:
        /*0004*/ 	.word	0x00000082


	//----- nvinfo : EIATTR_KPARAM_INFO
	.align		4
.L_15:
        /*0008*/ 	.byte	0x04, 0x17
        /*000a*/ 	.short	(.L_17 - .L_16)
.L_16:
        /*000c*/ 	.word	0x00000000
        /*0010*/ 	.short	0x0002
        /*0012*/ 	.short	0x0010
        /*0014*/ 	.byte	0x00, 0xf5, 0x21, 0x00


	//----- nvinfo : EIATTR_KPARAM_INFO
	.align		4
.L_17:
        /*0018*/ 	.byte	0x04, 0x17
        /*001a*/ 	.short	(.L_19 - .L_18)
.L_18:
        /*001c*/ 	.word	0x00000000
        /*0020*/ 	.short	0x0001
        /*0022*/ 	.short	0x0008
        /*0024*/ 	.byte	0x00, 0xf5, 0x21, 0x00


	//----- nvinfo : EIATTR_KPARAM_INFO
	.align		4
.L_19:
        /*0028*/ 	.byte	0x04, 0x17
        /*002a*/ 	.short	(.L_21 - .L_20)
.L_20:
        /*002c*/ 	.word	0x00000000
        /*0030*/ 	.short	0x0000
        /*0032*/ 	.short	0x0000
        /*0034*/ 	.byte	0x00, 0xf5, 0x21, 0x00


	//----- nvinfo : EIATTR_SPARSE_MMA_MASK
	.align		4
.L_21:
        /*0038*/ 	.byte	0x03, 0x50
        /*003a*/ 	.short	0x0000


	//----- nvinfo : EIATTR_MAXREG_COUNT
	.align		4
        /*003c*/ 	.byte	0x03, 0x1b
        /*003e*/ 	.short	0x00ff


	//----- nvinfo : EIATTR_MERCURY_ISA_VERSION
	.align		4
        /*0040*/ 	.byte	0x03, 0x5f
        /*0042*/ 	.short	0x0101


	//----- nvinfo : EIATTR_VRC_CTA_INIT_COUNT
	.align		4
        /*0044*/ 	.byte	0x02, 0x4a
	.zero		1
	.zero		1


	//----- nvinfo : EIATTR_EXIT_INSTR_OFFSETS
	.align		4
        /*0048*/ 	.byte	0x04, 0x1c
        /*004a*/ 	.short	(.L_23 - .L_22)


	//   ....[0]....
.L_22:
        /*004c*/ 	.word	0x000001c0


	//----- nvinfo : EIATTR_MAX_THREADS
	.align		4
.L_23:
        /*0050*/ 	.byte	0x04, 0x05
        /*0052*/ 	.short	(.L_25 - .L_24)
.L_24:
        /*0054*/ 	.word	0x00000015
        /*0058*/ 	.word	0x00000001
        /*005c*/ 	.word	0x00000001


	//----- nvinfo : EIATTR_CRS_STACK_SIZE
	.align		4
.L_25:
        /*0060*/ 	.byte	0x04, 0x1e
        /*0062*/ 	.short	(.L_27 - .L_26)
.L_26:
        /*0064*/ 	.word	0x00000000


	//----- nvinfo : EIATTR_CBANK_PARAM_SIZE
	.align		4
.L_27:
        /*0068*/ 	.byte	0x03, 0x19
        /*006a*/ 	.short	0x0018


	//----- nvinfo : EIATTR_PARAM_CBANK
	.align		4
        /*006c*/ 	.byte	0x04, 0x0a
        /*006e*/ 	.short	(.L_29 - .L_28)
	.align		4
.L_28:
        /*0070*/ 	.word	index@(.nv.constant0.default_function_kernel)
        /*0074*/ 	.short	0x0380
        /*0076*/ 	.short	0x0018


	//----- nvinfo : EIATTR_SW_WAR
	.align		4
.L_29:
        /*0078*/ 	.byte	0x04, 0x36
        /*007a*/ 	.short	(.L_31 - .L_30)
.L_30:
        /*007c*/ 	.word	0x00000008
.L_31:


//--------------------- .nv.info.default_function_kernel_1 --------------------------
	.section	.nv.info.default_function_kernel_1,"",@"SHT_CUDA_INFO"
	.sectionflags	@""
	.align	4


	//----- nvinfo : EIATTR_CUDA_API_VERSION
	.align		4
        /*0000*/ 	.byte	0x04, 0x37
        /*0002*/ 	.short	(.L_33 - .L_32)
.L_32:
        /*0004*/ 	.word	0x00000082


	//----- nvinfo : EIATTR_KPARAM_INFO
	.align		4
.L_33:
        /*0008*/ 	.byte	0x04, 0x17
        /*000a*/ 	.short	(.L_35 - .L_34)
.L_34:
        /*000c*/ 	.word	0x00000000
        /*0010*/ 	.short	0x0002
        /*0012*/ 	.short	0x0010
        /*0014*/ 	.byte	0x00, 0xf5, 0x21, 0x00


	//----- nvinfo : EIATTR_KPARAM_INFO
	.align		4
.L_35:
        /*0018*/ 	.byte	0x04, 0x17
        /*001a*/ 	.short	(.L_37 - .L_36)
.L_36:
        /*001c*/ 	.word	0x00000000
        /*0020*/ 	.short	0x0001
        /*0022*/ 	.short	0x0008
        /*0024*/ 	.byte	0x00, 0xf5, 0x21, 0x00


	//----- nvinfo : EIATTR_KPARAM_INFO
	.align		4
.L_37:
        /*0028*/ 	.byte	0x04, 0x17
        /*002a*/ 	.short	(.L_39 - .L_38)
.L_38:
        /*002c*/ 	.word	0x00000000
        /*0030*/ 	.short	0x0000
        /*0032*/ 	.short	0x0000
        /*0034*/ 	.byte	0x00, 0xf5, 0x21, 0x00


	//----- nvinfo : EIATTR_SPARSE_MMA_MASK
	.align		4
.L_39:
        /*0038*/ 	.byte	0x03, 0x50
        /*003a*/ 	.short	0x0000


	//----- nvinfo : EIATTR_MAXREG_COUNT
	.align		4
        /*003c*/ 	.byte	0x03, 0x1b
        /*003e*/ 	.short	0x00ff


	//----- nvinfo : EIATTR_MERCURY_ISA_VERSION
	.align		4
        /*0040*/ 	.byte	0x03, 0x5f
        /*0042*/ 	.short	0x0101


	//----- nvinfo : EIATTR_VRC_CTA_INIT_COUNT
	.align		4
        /*0044*/ 	.byte	0x02, 0x4a
	.zero		1
	.zero		1


	//----- nvinfo : EIATTR_EXIT_INSTR_OFFSETS
	.align		4
        /*0048*/ 	.byte	0x04, 0x1c
        /*004a*/ 	.short	(.L_41 - .L_40)


	//   ....[0]....
.L_40:
        /*004c*/ 	.word	0x00000070


	//   ....[1]....
        /*0050*/ 	.word	0x00000170


	//----- nvinfo : EIATTR_MAX_THREADS
	.align		4
.L_41:
        /*0054*/ 	.byte	0x04, 0x05
        /*0056*/ 	.short	(.L_43 - .L_42)
.L_42:
        /*0058*/ 	.word	0x00000020
        /*005c*/ 	.word	0x00000001
        /*0060*/ 	.word	0x00000001


	//----- nvinfo : EIATTR_CBANK_PARAM_SIZE
	.align		4
.L_43:
        /*0064*/ 	.byte	0x03, 0x19
        /*0066*/ 	.short	0x0018


	//----- nvinfo : EIATTR_PARAM_CBANK
	.align		4
        /*0068*/ 	.byte	0x04, 0x0a
        /*006a*/ 	.short	(.L_45 - .L_44)
	.align		4
.L_44:
        /*006c*/ 	.word	index@(.nv.constant0.default_function_kernel_1)
        /*0070*/ 	.short	0x0380
        /*0072*/ 	.short	0x0018


	//----- nvinfo : EIATTR_SW_WAR
	.align		4
.L_45:
        /*0074*/ 	.byte	0x04, 0x36
        /*0076*/ 	.short	(.L_47 - .L_46)
.L_46:
        /*0078*/ 	.word	0x00000008
.L_47:


//--------------------- .nv.callgraph             --------------------------
	.section	.nv.callgraph,"",@"SHT_CUDA_CALLGRAPH"
	.align	4
	.sectionentsize	8
	.align		4
        /*0000*/ 	.word	0x00000000
	.align		4
        /*0004*/ 	.word	0xffffffff
	.align		4
        /*0008*/ 	.word	0x00000000
	.align		4
        /*000c*/ 	.word	0xfffffffe
	.align		4
        /*0010*/ 	.word	0x00000000
	.align		4
        /*0014*/ 	.word	0xfffffffd
	.align		4
        /*0018*/ 	.word	0x00000000
	.align		4
        /*001c*/ 	.word	0xfffffffc


//--------------------- .text.default_function_kernel --------------------------
	.section	.text.default_function_kernel,"ax",@progbits
	.align	128
        .global         default_function_kernel
        .type           default_function_kernel,@function
        .size           default_function_kernel,(.L_x_6 - default_function_kernel)
        .other          default_function_kernel,@"STO_CUDA_ENTRY STV_DEFAULT"
default_function_kernel:
.text.default_function_kernel:
[----:B------:R-:W-:Y:S01]  /*0000*/  LDC R1, c[0x0][0x37c] ;  /* 0x0000df00ff017b82 */ /* 0x000fe20000000800 */
[----:B------:R-:W0:Y:S07]  /*0010*/  S2R R7, SR_CTAID.X ;  /* 0x0000000000077919 */ /* 0x000e2e0000002500 */
[----:B------:R-:W1:Y:S01]  /*0020*/  LDC.64 R2, c[0x0][0x388] ;  /* 0x0000e200ff027b82 */ /* 0x000e620000000a00 */
[----:B------:R-:W2:Y:S01]  /*0030*/  LDCU.64 UR4, c[0x0][0x358] ;  /* 0x00006b00ff0477ac */ /* 0x000ea20008000a00 */
[----:B------:R-:W0:Y:S06]  /*0040*/  S2R R0, SR_TID.X ;  /* 0x0000000000007919 */ /* 0x000e2c0000002100 */
[----:B------:R-:W3:Y:S01]  /*0050*/  LDC.64 R4, c[0x0][0x390] ;  /* 0x0000e400ff047b82 */ /* 0x000ee20000000a00 */
[----:B0-----:R-:W-:-:S04]  /*0060*/  IMAD R7, R7, 0x15, R0 ;  /* 0x0000001507077824 */ /* 0x001fc800078e0200 */
[----:B-1----:R-:W-:-:S04]  /*0070*/  IMAD.WIDE.U32 R2, R7, 0x4, R2 ;  /* 0x0000000407027825 */ /* 0x002fc800078e0002 */
[----:B---3--:R-:W-:Y:S02]  /*0080*/  IMAD.WIDE.U32 R4, R7, 0x4, R4 ;  /* 0x0000000407047825 */ /* 0x008fe400078e0004 */
[----:B--2---:R-:W2:Y:S04]  /*0090*/  LDG.E.CONSTANT R2, desc[UR4][R2.64] ;  /* 0x0000000402027981 */ /* 0x004ea8000c1e9900 */
[----:B------:R-:W2:Y:S01]  /*00a0*/  LDG.E.CONSTANT R5, desc[UR4][R4.64] ;  /* 0x0000000404057981 */ /* 0x000ea2000c1e9900 */
[----:B------:R-:W-:Y:S01]  /*00b0*/  BSSY.RECONVERGENT B0, `(.L_x_0) ;  /* 0x000000d000007945 */ /* 0x000fe20003800200 */
[----:B--2---:R-:W-:-:S04]  /*00c0*/  FADD R0, R2, R5 ;  /* 0x0000000502007221 */ /* 0x004fc80000000000 */
[----:B------:R0:W1:Y:S01]  /*00d0*/  MUFU.RSQ R9, R0 ;  /* 0x0000000000097308 */ /* 0x0000620000001400 */
[----:B------:R-:W-:-:S04]  /*00e0*/  IADD3 R6, PT, PT, R0, -0xd000000, RZ ;  /* 0xf300000000067810 */ /* 0x000fc80007ffe0ff */
[----:B------:R-:W-:-:S13]  /*00f0*/  ISETP.GT.U32.AND P0, PT, R6, 0x727fffff, PT ;  /* 0x727fffff0600780c */ /* 0x000fda0003f04070 */
[----:B01----:R-:W-:Y:S05]  /*0100*/  @!P0 BRA `(.L_x_1) ;  /* 0x00000000000c8947 */ /* 0x003fea0003800000 */
[----:B------:R-:W-:-:S07]  /*0110*/  MOV R8, 0x130 ;  /* 0x0000013000087802 */ /* 0x000fce0000000f00 */
[----:B------:R-:W-:Y:S05]  /*0120*/  CALL.REL.NOINC `($__internal_0_$__cuda_sm20_sqrt_rn_f32_slowpath) ;  /* 0x0000000000287944 */ /* 0x000fea0003c00000 */
[----:B------:R-:W-:Y:S05]  /*0130*/  BRA `(.L_x_2) ;  /* 0x0000000000107947 */ /* 0x000fea0003800000 */
.L_x_1:
[----:B------:R-:W-:Y:S01]  /*0140*/  FMUL.FTZ R5, R0, R9 ;  /* 0x0000000900057220 */ /* 0x000fe20000410000 */
[----:B------:R-:W-:-:S03]  /*0150*/  FMUL.FTZ R9, R9, 0.5 ;  /* 0x3f00000009097820 */ /* 0x000fc60000410000 */
[----:B------:R-:W-:-:S04]  /*0160*/  FFMA R0, -R5, R5, R0 ;  /* 0x0000000505007223 */ /* 0x000fc80000000100 */
[----:B------:R-:W-:-:S07]  /*0170*/  FFMA R5, R0, R9, R5 ;  /* 0x0000000900057223 */ /* 0x000fce0000000005 */
.L_x_2:
[----:B------:R-:W-:Y:S05]  /*0180*/  BSYNC.RECONVERGENT B0 ;  /* 0x0000000000007941 */ /* 0x000fea0003800200 */
.L_x_0:
[----:B------:R-:W0:Y:S02]  /*0190*/  LDC.64 R2, c[0x0][0x380] ;  /* 0x0000e000ff027b82 */ /* 0x000e240000000a00 */
[----:B0-----:R-:W-:-:S05]  /*01a0*/  IMAD.WIDE.U32 R2, R7, 0x4, R2 ;  /* 0x0000000407027825 */ /* 0x001fca00078e0002 */
[----:B------:R-:W-:Y:S01]  /*01b0*/  STG.E desc[UR4][R2.64], R5 ;  /* 0x0000000502007986 */ /* 0x000fe2000c101904 */
[----:B------:R-:W-:Y:S05]  /*01c0*/  EXIT ;  /* 0x000000000000794d */ /* 0x000fea0003800000 */
        .weak           $__internal_0_$__cuda_sm20_sqrt_rn_f32_slowpath
        .type           $__internal_0_$__cuda_sm20_sqrt_rn_f32_slowpath,@function
        .size           $__internal_0_$__cuda_sm20_sqrt_rn_f32_slowpath,(.L_x_6 - $__internal_0_$__cuda_sm20_sqrt_rn_f32_slowpath)
$__internal_0_$__cuda_sm20_sqrt_rn_f32_slowpath:
[----:B------:R-:W-:-:S13]  /*01d0*/  LOP3.LUT P0, RZ, R0, 0x7fffffff, RZ, 0xc0, !PT ;  /* 0x7fffffff00ff7812 */ /* 0x000fda000780c0ff */
[----:B------:R-:W-:Y:S01]  /*01e0*/  @!P0 MOV R2, R0 ;  /* 0x0000000000028202 */ /* 0x000fe20000000f00 */
[----:B------:R-:W-:Y:S06]  /*01f0*/  @!P0 BRA `(.L_x_3) ;  /* 0x0000000000408947 */ /* 0x000fec0003800000 */
[----:B------:R-:W-:-:S13]  /*0200*/  FSETP.GEU.FTZ.AND P0, PT, R0, RZ, PT ;  /* 0x000000ff0000720b */ /* 0x000fda0003f1e000 */
[----:B------:R-:W-:Y:S01]  /*0210*/  @!P0 MOV R2, 0x7fffffff ;  /* 0x7fffffff00028802 */ /* 0x000fe20000000f00 */
[----:B------:R-:W-:Y:S06]  /*0220*/  @!P0 BRA `(.L_x_3) ;  /* 0x0000000000348947 */ /* 0x000fec0003800000 */
[----:B------:R-:W-:-:S13]  /*0230*/  FSETP.GTU.FTZ.AND P0, PT, |R0|, +INF , PT ;  /* 0x7f8000000000780b */ /* 0x000fda0003f1c200 */
[----:B------:R-:W-:Y:S01]  /*0240*/  @P0 FADD.FTZ R2, R0, 1 ;  /* 0x3f80000000020421 */ /* 0x000fe20000010000 */
[----:B------:R-:W-:Y:S06]  /*0250*/  @P0 BRA `(.L_x_3) ;  /* 0x0000000000280947 */ /* 0x000fec0003800000 */
[----:B------:R-:W-:-:S13]  /*0260*/  FSETP.NEU.FTZ.AND P0, PT, |R0|, +INF , PT ;  /* 0x7f8000000000780b */ /* 0x000fda0003f1d200 */
[----:B------:R-:W-:-:S04]  /*0270*/  @P0 FFMA R3, R0, 1.84467440737095516160e+19, RZ ;  /* 0x5f80000000030823 */ /* 0x000fc800000000ff */
[----:B------:R-:W0:Y:S02]  /*0280*/  @P0 MUFU.RSQ R2, R3 ;  /* 0x0000000300020308 */ /* 0x000e240000001400 */
[----:B0-----:R-:W-:Y:S01]  /*0290*/  @P0 FMUL.FTZ R4, R3, R2 ;  /* 0x0000000203040220 */ /* 0x001fe20000410000 */
[----:B------:R-:W-:Y:S01]  /*02a0*/  @P0 FMUL.FTZ R6, R2, 0.5 ;  /* 0x3f00000002060820 */ /* 0x000fe20000410000 */
[----:B------:R-:W-:Y:S02]  /*02b0*/  @!P0 MOV R2, R0 ;  /* 0x0000000000028202 */ /* 0x000fe40000000f00 */
[----:B------:R-:W-:-:S04]  /*02c0*/  @P0 FADD.FTZ R5, -R4, -RZ ;  /* 0x800000ff04050221 */ /* 0x000fc80000010100 */
[----:B------:R-:W-:-:S04]  /*02d0*/  @P0 FFMA R5, R4, R5, R3 ;  /* 0x0000000504050223 */ /* 0x000fc80000000003 */
[----:B------:R-:W-:-:S04]  /*02e0*/  @P0 FFMA R5, R5, R6, R4 ;  /* 0x0000000605050223 */ /* 0x000fc80000000004 */
[----:B------:R-:W-:-:S07]  /*02f0*/  @P0 FMUL.FTZ R2, R5, 2.3283064365386962891e-10 ;  /* 0x2f80000005020820 */ /* 0x000fce0000410000 */
.L_x_3:
[----:B------:R-:W-:Y:S01]  /*0300*/  HFMA2 R3, -RZ, RZ, 0, 0 ;  /* 0x00000000ff037431 */ /* 0x000fe200000001ff */
[----:B------:R-:W-:Y:S02]  /*0310*/  MOV R5, R2 ;  /* 0x0000000200057202 */ /* 0x000fe40000000f00 */
[----:B------:R-:W-:-:S04]  /*0320*/  MOV R2, R8 ;  /* 0x0000000800027202 */ /* 0x000fc80000000f00 */
[----:B------:R-:W-:Y:S05]  /*0330*/  RET.REL.NODEC R2 `(default_function_kernel) ;  /* 0xfffffffc02307950 */ /* 0x000fea0003c3ffff */
.L_x_4:
[----:B------:R-:W-:-:S00]  /*0340*/  BRA `(.L_x_4) ;  /* 0xfffffffc00fc7947 */ /* 0x000fc0000383ffff */
[----:B------:R-:W-:-:S00]  /*0350*/  NOP ;  /* 0x0000000000007918 */ /* 0x000fc00000000000 */
        /* <DEDUP_REMOVED lines=10> */
.L_x_6:


//--------------------- .text.default_function_kernel_1 --------------------------
	.section	.text.default_function_kernel_1,"ax",@progbits
	.align	128
        .global         default_function_kernel_1
        .type           default_function_kernel_1,@function
        .size           default_function_kernel_1,(.L_x_8 - default_function_kernel_1)
        .other          default_function_kernel_1,@"STO_CUDA_ENTRY STV_DEFAULT"
default_function_kernel_1:
.text.default_function_kernel_1:
[----:B------:R-:W-:Y:S01]  /*0000*/  LDC R1, c[0x0][0x37c] ;  /* 0x0000df00ff017b82 */ /* 0x000fe20000000800 */
[----:B------:R-:W0:Y:S07]  /*0010*/  S2R R9, SR_TID.X ;  /* 0x0000000000097919 */ /* 0x000e2e0000002100 */
[----:B------:R-:W1:Y:S02]  /*0020*/  S2UR UR5, SR_CTAID.X ;  /* 0x00000000000579c3 */ /* 0x000e640000002500 */
[----:B-1----:R-:W-:Y:S01]  /*0030*/  USHF.L.U32 UR4, UR5, 0x3, URZ ;  /* 0x0000000305047899 */ /* 0x002fe200080006ff */
[----:B0-----:R-:W-:-:S05]  /*0040*/  SHF.R.U32.HI R0, RZ, 0x2, R9 ;  /* 0x00000002ff007819 */ /* 0x001fca0000011609 */
[----:B------:R-:W-:-:S04]  /*0050*/  LOP3.LUT R0, R0, UR4, RZ, 0xfc, !PT ;  /* 0x0000000400007c12 */ /* 0x000fc8000f8efcff */
[----:B------:R-:W-:-:S13]  /*0060*/  ISETP.GT.U32.AND P0, PT, R0, 0x5cb196, PT ;  /* 0x005cb1960000780c */ /* 0x000fda0003f04070 */
[----:B------:R-:W-:Y:S05]  /*0070*/  @P0 EXIT ;  /* 0x000000000000094d */ /* 0x000fea0003800000 */
[----:B------:R-:W0:Y:S01]  /*0080*/  LDC.64 R2, c[0x0][0x388] ;  /* 0x0000e200ff027b82 */ /* 0x000e220000000a00 */
[----:B------:R-:W1:Y:S01]  /*0090*/  LDCU.64 UR6, c[0x0][0x358] ;  /* 0x00006b00ff0677ac */ /* 0x000e620008000a00 */
[----:B------:R-:W-:-:S06]  /*00a0*/  USHF.L.U32 UR4, UR5, 0x5, URZ ;  /* 0x0000000505047899 */ /* 0x000fcc00080006ff */
[----:B------:R-:W2:Y:S01]  /*00b0*/  LDC.64 R4, c[0x0][0x390] ;  /* 0x0000e400ff047b82 */ /* 0x000ea20000000a00 */
[----:B------:R-:W-:-:S07]  /*00c0*/  LOP3.LUT R9, R9, UR4, RZ, 0xfc, !PT ;  /* 0x0000000409097c12 */ /* 0x000fce000f8efcff */
[----:B------:R-:W3:Y:S01]  /*00d0*/  LDC.64 R6, c[0x0][0x380] ;  /* 0x0000e000ff067b82 */ /* 0x000ee20000000a00 */
[----:B0-----:R-:W-:-:S06]  /*00e0*/  IMAD.WIDE.U32 R2, R9, 0x4, R2 ;  /* 0x0000000409027825 */ /* 0x001fcc00078e0002 */
[----:B-1----:R-:W4:Y:S01]  /*00f0*/  LDG.E.CONSTANT R2, desc[UR6][R2.64] ;  /* 0x0000000602027981 */ /* 0x002f22000c1e9900 */
[----:B--2---:R-:W-:-:S06]  /*0100*/  IMAD.WIDE.U32 R4, R9, 0x4, R4 ;  /* 0x0000000409047825 */ /* 0x004fcc00078e0004 */
[----:B------:R-:W4:Y:S01]  /*0110*/  LDG.E.CONSTANT R5, desc[UR6][R4.64] ;  /* 0x0000000604057981 */ /* 0x000f22000c1e9900 */
[----:B---3--:R-:W-:-:S04]  /*0120*/  IMAD.WIDE.U32 R6, R9, 0x4, R6 ;  /* 0x0000000409067825 */ /* 0x008fc800078e0006 */
[----:B----4-:R-:W-:-:S04]  /*0130*/  FADD R0, R2, R5 ;  /* 0x0000000502007221 */ /* 0x010fc80000000000 */
[----:B------:R-:W-:-:S04]  /*0140*/  FMUL.RZ R0, R0, 0.15915493667125701904 ;  /* 0x3e22f98300007820 */ /* 0x000fc8000040c000 */
[----:B------:R-:W0:Y:S02]  /*0150*/  MUFU.COS R11, R0 ;  /* 0x00000000000b7308 */ /* 0x000e240000000000 */
[----:B0-----:R-:W-:Y:S01]  /*0160*/  STG.E desc[UR6][R6.64], R11 ;  /* 0x0000000b06007986 */ /* 0x001fe2000c101906 */
[----:B------:R-:W-:Y:S05]  /*0170*/  EXIT ;  /* 0x000000000000794d */ /* 0x000fea0003800000 */
.L_x_5:
        /* <DEDUP_REMOVED lines=16> */
.L_x_8:


//--------------------- .nv.shared.reserved.0     --------------------------
	.section	.nv.shared.reserved.0,"aw",@nobits
	.weak		__nv_reservedSMEM_offset_0_alias
	.size		__nv_reservedSMEM_offset_0_alias, 0, 64
	.other		__nv_reservedSMEM_offset_0_alias,@"STO_CUDA_RESERVED_SHARED STV_DEFAULT"
__nv_reservedSMEM_offset_0_alias:
	.zero		0
	.zero		64


//--------------------- .nv.constant0.default_function_kernel --------------------------
	.section	.nv.constant0.default_function_kernel,"a",@progbits
	.sectionflags	@""
	.align	4
.nv.constant0.default_function_kernel:
	.zero		920


//--------------------- .nv.constant0.default_function_kernel_1 --------------------------
	.section	.nv.constant0.default_function_kernel_1,"a",@progbits
	.sectionflags	@""
	.align	4
.nv.constant0.default_function_kernel_1:
	.zero		920


//--------------------- SYMBOLS --------------------------

	.type		.nv.reservedSmem.offset0,@object
	.size		.nv.reservedSmem.offset0,0x4
